//
// Generated by NVIDIA NVVM Compiler
//
// Compiler Build ID: CL-36424714
// Cuda compilation tools, release 13.0, V13.0.88
// Based on NVVM 20.0.0
//

.version 9.0
.target sm_100
.address_size 64

	// .globl	_Z11move_agentsPfS_S_S_

.visible .entry _Z11move_agentsPfS_S_S_(
	.param .u64 .ptr .align 1 _Z11move_agentsPfS_S_S__param_0,
	.param .u64 .ptr .align 1 _Z11move_agentsPfS_S_S__param_1,
	.param .u64 .ptr .align 1 _Z11move_agentsPfS_S_S__param_2,
	.param .u64 .ptr .align 1 _Z11move_agentsPfS_S_S__param_3
)
{


	ret;

}


// ===== COMPILED SASS (sm_100) =====

	.target	sm_100

	.elftype	@"ET_EXEC"


//--------------------- .note.nv.tkinfo           --------------------------
	.section	.note.nv.tkinfo,"",@"SHT_NOTE"
	.sectionflags	@"SHF_NOTE_NV_TKINFO"
	.tkinfo
        /*0018*/ 	.word	0x00000002
        /*0030*/ 	.string	""
        /*0030*/ 	.string	"ptxas"
        /*0030*/ 	.string	"Cuda compilation tools, release 13.0, V13.0.88"
        /*0030*/ 	.string	"Build cuda_13.0.r13.0/compiler.36424714_0"
        /*0030*/ 	.string	"-arch sm_100 -m 64 "



//--------------------- .note.nv.cuinfo           --------------------------
	.section	.note.nv.cuinfo,"",@"SHT_NOTE"
	.sectionflags	@"SHF_NOTE_NV_CUINFO"
        /*0018*/ 	.short	0x0002
        /*001a*/ 	.short	0x0064
        /*001c*/ 	.short	0x0082
	.zero		2


//--------------------- .nv.info                  --------------------------
	.section	.nv.info,"",@"SHT_CUDA_INFO"
	.align	4


	//----- nvinfo : EIATTR_REGCOUNT
	.align		4
        /*0000*/ 	.byte	0x04, 0x2f
        /*0002*/ 	.short	(.L_1 - .L_0)
	.align		4
.L_0:
        /*0004*/ 	.word	index@(_Z11move_agentsPfS_S_S_)
        /*0008*/ 	.word	0x00000004


	//----- nvinfo : EIATTR_FRAME_SIZE
	.align		4
.L_1:
        /*000c*/ 	.byte	0x04, 0x11
        /*000e*/ 	.short	(.L_3 - .L_2)
	.align		4
.L_2:
        /*0010*/ 	.word	index@(_Z11move_agentsPfS_S_S_)
        /*0014*/ 	.word	0x00000000


	//----- nvinfo : EIATTR_MIN_STACK_SIZE
	.align		4
.L_3:
        /*0018*/ 	.byte	0x04, 0x12
        /*001a*/ 	.short	(.L_5 - .L_4)
	.align		4
.L_4:
        /*001c*/ 	.word	index@(_Z11move_agentsPfS_S_S_)
        /*0020*/ 	.word	0x00000000
.L_5:


//--------------------- .nv.compat                --------------------------
	.section	.nv.compat,"",@"SHT_CUDA_COMPAT_INFO"
	.align	4
        /*0000*/ 	.byte	0x02, 0x09, 0x00, 0x00, 0x02, 0x02, 0x01, 0x00, 0x02, 0x05, 0x05, 0x00, 0x03, 0x07, 0x01, 0x01
        /*0010*/ 	.byte	0x02, 0x03, 0x00, 0x00, 0x02, 0x06, 0x01, 0x00, 0x04, 0x0b, 0x08, 0x00, 0x09, 0x00, 0x00, 0x00
        /*0020*/ 	.byte	0x00, 0x00, 0x00, 0x00


//--------------------- .nv.info._Z11move_agentsPfS_S_S_ --------------------------
	.section	.nv.info._Z11move_agentsPfS_S_S_,"",@"SHT_CUDA_INFO"
	.sectionflags	@""
	.align	4


	//----- nvinfo : EIATTR_CUDA_API_VERSION
	.align		4
        /*0000*/ 	.byte	0x04, 0x37
        /*0002*/ 	.short	(.L_7 - .L_6)
.L_6:
        /*0004*/ 	.word	0x00000082


	//----- nvinfo : EIATTR_KPARAM_INFO
	.align		4
.L_7:
        /*0008*/ 	.byte	0x04, 0x17
        /*000a*/ 	.short	(.L_9 - .L_8)
.L_8:
        /*000c*/ 	.word	0x00000000
        /*0010*/ 	.short	0x0003
        /*0012*/ 	.short	0x0018
        /*0014*/ 	.byte	0x00, 0xf5, 0x21, 0x00


	//----- nvinfo : EIATTR_KPARAM_INFO
	.align		4
.L_9:
        /*0018*/ 	.byte	0x04, 0x17
        /*001a*/ 	.short	(.L_11 - .L_10)
.L_10:
        /*001c*/ 	.word	0x00000000
        /*0020*/ 	.short	0x0002
        /*0022*/ 	.short	0x0010
        /*0024*/ 	.byte	0x00, 0xf5, 0x21, 0x00


	//----- nvinfo : EIATTR_KPARAM_INFO
	.align		4
.L_11:
        /*0028*/ 	.byte	0x04, 0x17
        /*002a*/ 	.short	(.L_13 - .L_12)
.L_12:
        /*002c*/ 	.word	0x00000000
        /*0030*/ 	.short	0x0001
        /*0032*/ 	.short	0x0008
        /*0034*/ 	.byte	0x00, 0xf5, 0x21, 0x00


	//----- nvinfo : EIATTR_KPARAM_INFO
	.align		4
.L_13:
        /*0038*/ 	.byte	0x04, 0x17
        /*003a*/ 	.short	(.L_15 - .L_14)
.L_14:
        /*003c*/ 	.word	0x00000000
        /*0040*/ 	.short	0x0000
        /*0042*/ 	.short	0x0000
        /*0044*/ 	.byte	0x00, 0xf5, 0x21, 0x00


	//----- nvinfo : EIATTR_SPARSE_MMA_MASK
	.align		4
.L_15:
        /*0048*/ 	.byte	0x03, 0x50
        /*004a*/ 	.short	0x0000


	//----- nvinfo : EIATTR_MAXREG_COUNT
	.align		4
        /*004c*/ 	.byte	0x03, 0x1b
        /*004e*/ 	.short	0x00ff


	//----- nvinfo : EIATTR_MERCURY_ISA_VERSION
	.align		4
        /*0050*/ 	.byte	0x03, 0x5f
        /*0052*/ 	.short	0x0101


	//----- nvinfo : EIATTR_VRC_CTA_INIT_COUNT
	.align		4
        /*0054*/ 	.byte	0x02, 0x4a
	.zero		1
	.zero		1


	//----- nvinfo : EIATTR_EXIT_INSTR_OFFSETS
	.align		4
        /*0058*/ 	.byte	0x04, 0x1c
        /*005a*/ 	.short	(.L_17 - .L_16)


	//   ....[0]....
.L_16:
        /*005c*/ 	.word	0x00000010


	//----- nvinfo : EIATTR_CBANK_PARAM_SIZE
	.align		4
.L_17:
        /*0060*/ 	.byte	0x03, 0x19
        /*0062*/ 	.short	0x0020


	//----- nvinfo : EIATTR_PARAM_CBANK
	.align		4
        /*0064*/ 	.byte	0x04, 0x0a
        /*0066*/ 	.short	(.L_19 - .L_18)
	.align		4
.L_18:
        /*0068*/ 	.word	index@(.nv.constant0._Z11move_agentsPfS_S_S_)
        /*006c*/ 	.short	0x0380
        /*006e*/ 	.short	0x0020


	//----- nvinfo : EIATTR_SW_WAR
	.align		4
.L_19:
        /*0070*/ 	.byte	0x04, 0x36
        /*0072*/ 	.short	(.L_21 - .L_20)
.L_20:
        /*0074*/ 	.word	0x00000008
.L_21:


//--------------------- .nv.callgraph             --------------------------
	.section	.nv.callgraph,"",@"SHT_CUDA_CALLGRAPH"
	.align	4
	.sectionentsize	8
	.align		4
        /*0000*/ 	.word	0x00000000
	.align		4
        /*0004*/ 	.word	0xffffffff
	.align		4
        /*0008*/ 	.word	0x00000000
	.align		4
        /*000c*/ 	.word	0xfffffffe
	.align		4
        /*0010*/ 	.word	0x00000000
	.align		4
        /*0014*/ 	.word	0xfffffffd
	.align		4
        /*0018*/ 	.word	0x00000000
	.align		4
        /*001c*/ 	.word	0xfffffffc


//--------------------- .text._Z11move_agentsPfS_S_S_ --------------------------
	.section	.text._Z11move_agentsPfS_S_S_,"ax",@progbits
	.align	128
        .global         _Z11move_agentsPfS_S_S_
        .type           _Z11move_agentsPfS_S_S_,@function
        .size           _Z11move_agentsPfS_S_S_,(.L_x_1 - _Z11move_agentsPfS_S_S_)
        .other          _Z11move_agentsPfS_S_S_,@"STO_CUDA_ENTRY STV_DEFAULT"
_Z11move_agentsPfS_S_S_:
.text._Z11move_agentsPfS_S_S_:
[----:B------:R-:W-:Y:S01]  /*0000*/  LDC R1, c[0x0][0x37c] ;  /* 0x0000df00ff017b82 */ /* 0x000fe20000000800 */
[----:B------:R-:W-:Y:S05]  /*0010*/  EXIT ;  /* 0x000000000000794d */ /* 0x000fea0003800000 */
.L_x_0:
[----:B------:R-:W-:-:S00]  /*0020*/  BRA `(.L_x_0) ;  /* 0xfffffffc00fc7947 */ /* 0x000fc0000383ffff */
[----:B------:R-:W-:-:S00]  /*0030*/  NOP ;  /* 0x0000000000007918 */ /* 0x000fc00000000000 */
        /* <DEDUP_REMOVED lines=12> */
.L_x_1:


//--------------------- .nv.shared.reserved.0     --------------------------
	.section	.nv.shared.reserved.0,"aw",@nobits
	.weak		__nv_reservedSMEM_offset_0_alias
	.size		__nv_reservedSMEM_offset_0_alias, 0, 64
	.other		__nv_reservedSMEM_offset_0_alias,@"STO_CUDA_RESERVED_SHARED STV_DEFAULT"
__nv_reservedSMEM_offset_0_alias:
	.zero		0
	.zero		64


//--------------------- .nv.constant0._Z11move_agentsPfS_S_S_ --------------------------
	.section	.nv.constant0._Z11move_agentsPfS_S_S_,"a",@progbits
	.sectionflags	@""
	.align	4
.nv.constant0._Z11move_agentsPfS_S_S_:
	.zero		928


//--------------------- SYMBOLS --------------------------

	.type		.nv.reservedSmem.offset0,@object
	.size		.nv.reservedSmem.offset0,0x4
